//
// Generated by NVIDIA NVVM Compiler
//
// Compiler Build ID: CL-36424714
// Cuda compilation tools, release 13.0, V13.0.88
// Based on NVVM 20.0.0
//

.version 9.0
.target sm_100
.address_size 64

	// .globl	_Z8diosantoP8porcozioi
.extern .func  (.param .b32 func_retval0) vprintf
(
	.param .b64 vprintf_param_0,
	.param .b64 vprintf_param_1
)
;
.global .align 1 .b8 $str[10] = {73, 78, 73, 90, 73, 65, 84, 79, 10};
.global .align 1 .b8 $str$1[8] = {70, 73, 78, 73, 84, 79, 10};

.visible .entry _Z8diosantoP8porcozioi(
	.param .u64 .ptr .align 1 _Z8diosantoP8porcozioi_param_0,
	.param .u32 _Z8diosantoP8porcozioi_param_1
)
{
	.reg .b32 	%r<5>;
	.reg .b64 	%rd<5>;

	mov.u64 	%rd1, $str;
	cvta.global.u64 	%rd2, %rd1;
	{ // callseq 0, 0
	.param .b64 param0;
	st.param.b64 	[param0], %rd2;
	.param .b64 param1;
	st.param.b64 	[param1], 0;
	.param .b32 retval0;
	call.uni (retval0), 
	vprintf, 
	(
	param0, 
	param1
	);
	ld.param.b32 	%r1, [retval0];
	} // callseq 0
	mov.u64 	%rd3, $str$1;
	cvta.global.u64 	%rd4, %rd3;
	{ // callseq 1, 0
	.param .b64 param0;
	st.param.b64 	[param0], %rd4;
	.param .b64 param1;
	st.param.b64 	[param1], 0;
	.param .b32 retval0;
	call.uni (retval0), 
	vprintf, 
	(
	param0, 
	param1
	);
	ld.param.b32 	%r3, [retval0];
	} // callseq 1
	ret;

}


// ===== COMPILED SASS (sm_100) =====

	.target	sm_100

	.elftype	@"ET_EXEC"


//--------------------- .note.nv.tkinfo           --------------------------
	.section	.note.nv.tkinfo,"",@"SHT_NOTE"
	.sectionflags	@"SHF_NOTE_NV_TKINFO"
	.tkinfo
        /*0018*/ 	.word	0x00000002
        /*0030*/ 	.string	""
        /*0030*/ 	.string	"ptxas"
        /*0030*/ 	.string	"Cuda compilation tools, release 13.0, V13.0.88"
        /*0030*/ 	.string	"Build cuda_13.0.r13.0/compiler.36424714_0"
        /*0030*/ 	.string	"-arch sm_100 -m 64 "



//--------------------- .note.nv.cuinfo           --------------------------
	.section	.note.nv.cuinfo,"",@"SHT_NOTE"
	.sectionflags	@"SHF_NOTE_NV_CUINFO"
        /*0018*/ 	.short	0x0002
        /*001a*/ 	.short	0x0064
        /*001c*/ 	.short	0x0082
	.zero		2


//--------------------- .nv.info                  --------------------------
	.section	.nv.info,"",@"SHT_CUDA_INFO"
	.align	4


	//----- nvinfo : EIATTR_REGCOUNT
	.align		4
        /*0000*/ 	.byte	0x04, 0x2f
        /*0002*/ 	.short	(.L_3 - .L_2)
	.align		4
.L_2:
        /*0004*/ 	.word	index@(_Z8diosantoP8porcozioi)
        /*0008*/ 	.word	0x00000018


	//----- nvinfo : EIATTR_FRAME_SIZE
	.align		4
.L_3:
        /*000c*/ 	.byte	0x04, 0x11
        /*000e*/ 	.short	(.L_5 - .L_4)
	.align		4
.L_4:
        /*0010*/ 	.word	index@(_Z8diosantoP8porcozioi)
        /*0014*/ 	.word	0x00000000


	//----- nvinfo : EIATTR_MIN_STACK_SIZE
	.align		4
.L_5:
        /*0018*/ 	.byte	0x04, 0x12
        /*001a*/ 	.short	(.L_7 - .L_6)
	.align		4
.L_6:
        /*001c*/ 	.word	index@(_Z8diosantoP8porcozioi)
        /*0020*/ 	.word	0x00000000
.L_7:


//--------------------- .nv.compat                --------------------------
	.section	.nv.compat,"",@"SHT_CUDA_COMPAT_INFO"
	.align	4
        /*0000*/ 	.byte	0x02, 0x09, 0x00, 0x00, 0x02, 0x02, 0x01, 0x00, 0x02, 0x05, 0x05, 0x00, 0x03, 0x07, 0x01, 0x01
        /*0010*/ 	.byte	0x02, 0x03, 0x00, 0x00, 0x02, 0x06, 0x01, 0x00, 0x04, 0x0b, 0x08, 0x00, 0x09, 0x00, 0x00, 0x00
        /*0020*/ 	.byte	0x00, 0x00, 0x00, 0x00


//--------------------- .nv.info._Z8diosantoP8porcozioi --------------------------
	.section	.nv.info._Z8diosantoP8porcozioi,"",@"SHT_CUDA_INFO"
	.sectionflags	@""
	.align	4


	//----- nvinfo : EIATTR_CUDA_API_VERSION
	.align		4
        /*0000*/ 	.byte	0x04, 0x37
        /*0002*/ 	.short	(.L_9 - .L_8)
.L_8:
        /*0004*/ 	.word	0x00000082


	//----- nvinfo : EIATTR_KPARAM_INFO
	.align		4
.L_9:
        /*0008*/ 	.byte	0x04, 0x17
        /*000a*/ 	.short	(.L_11 - .L_10)
.L_10:
        /*000c*/ 	.word	0x00000000
        /*0010*/ 	.short	0x0001
        /*0012*/ 	.short	0x0008
        /*0014*/ 	.byte	0x00, 0xf0, 0x11, 0x00


	//----- nvinfo : EIATTR_KPARAM_INFO
	.align		4
.L_11:
        /*0018*/ 	.byte	0x04, 0x17
        /*001a*/ 	.short	(.L_13 - .L_12)
.L_12:
        /*001c*/ 	.word	0x00000000
        /*0020*/ 	.short	0x0000
        /*0022*/ 	.short	0x0000
        /*0024*/ 	.byte	0x00, 0xf5, 0x21, 0x00


	//----- nvinfo : EIATTR_SPARSE_MMA_MASK
	.align		4
.L_13:
        /*0028*/ 	.byte	0x03, 0x50
        /*002a*/ 	.short	0x0000


	//----- nvinfo : EIATTR_MAXREG_COUNT
	.align		4
        /*002c*/ 	.byte	0x03, 0x1b
        /*002e*/ 	.short	0x00ff


	//----- nvinfo : EIATTR_EXTERNS
	.align		4
        /*0030*/ 	.byte	0x04, 0x0f
        /*0032*/ 	.short	(.L_15 - .L_14)


	//   ....[0]....
	.align		4
.L_14:
        /*0034*/ 	.word	index@(vprintf)


	//----- nvinfo : EIATTR_MERCURY_ISA_VERSION
	.align		4
.L_15:
        /*0038*/ 	.byte	0x03, 0x5f
        /*003a*/ 	.short	0x0101


	//----- nvinfo : EIATTR_VRC_CTA_INIT_COUNT
	.align		4
        /*003c*/ 	.byte	0x02, 0x4a
	.zero		1
	.zero		1


	//----- nvinfo : EIATTR_SYSCALL_OFFSETS
	.align		4
        /*0040*/ 	.byte	0x04, 0x46
        /*0042*/ 	.short	(.L_17 - .L_16)


	//   ....[0]....
.L_16:
        /*0044*/ 	.word	0x00000080


	//   ....[1]....
        /*0048*/ 	.word	0x000000f0


	//----- nvinfo : EIATTR_EXIT_INSTR_OFFSETS
	.align		4
.L_17:
        /*004c*/ 	.byte	0x04, 0x1c
        /*004e*/ 	.short	(.L_19 - .L_18)


	//   ....[0]....
.L_18:
        /*0050*/ 	.word	0x00000100


	//----- nvinfo : EIATTR_CBANK_PARAM_SIZE
	.align		4
.L_19:
        /*0054*/ 	.byte	0x03, 0x19
        /*0056*/ 	.short	0x000c


	//----- nvinfo : EIATTR_PARAM_CBANK
	.align		4
        /*0058*/ 	.byte	0x04, 0x0a
        /*005a*/ 	.short	(.L_21 - .L_20)
	.align		4
.L_20:
        /*005c*/ 	.word	index@(.nv.constant0._Z8diosantoP8porcozioi)
        /*0060*/ 	.short	0x0380
        /*0062*/ 	.short	0x000c


	//----- nvinfo : EIATTR_SW_WAR
	.align		4
.L_21:
        /*0064*/ 	.byte	0x04, 0x36
        /*0066*/ 	.short	(.L_23 - .L_22)
.L_22:
        /*0068*/ 	.word	0x00000008
.L_23:


//--------------------- .nv.callgraph             --------------------------
	.section	.nv.callgraph,"",@"SHT_CUDA_CALLGRAPH"
	.align	4
	.sectionentsize	8
	.align		4
        /*0000*/ 	.word	0x00000000
	.align		4
        /*0004*/ 	.word	0xffffffff
	.align		4
        /*0008*/ 	.word	index@(_Z8diosantoP8porcozioi)
	.align		4
        /*000c*/ 	.word	index@(vprintf)
	.align		4
        /*0010*/ 	.word	0x00000000
	.align		4
        /*0014*/ 	.word	0xfffffffe
	.align		4
        /*0018*/ 	.word	0x00000000
	.align		4
        /*001c*/ 	.word	0xfffffffd
	.align		4
        /*0020*/ 	.word	0x00000000
	.align		4
        /*0024*/ 	.word	0xfffffffc


//--------------------- .nv.constant4             --------------------------
	.section	.nv.constant4,"a",@progbits
	.align	8
	.align		8
.nv.constant4:
        /*0000*/ 	.dword	vprintf
	.align		8
        /*0008*/ 	.dword	$str
	.align		8
        /*0010*/ 	.dword	$str$1


//--------------------- .text._Z8diosantoP8porcozioi --------------------------
	.section	.text._Z8diosantoP8porcozioi,"ax",@progbits
	.align	128
        .global         _Z8diosantoP8porcozioi
        .type           _Z8diosantoP8porcozioi,@function
        .size           _Z8diosantoP8porcozioi,(.L_x_3 - _Z8diosantoP8porcozioi)
        .other          _Z8diosantoP8porcozioi,@"STO_CUDA_ENTRY STV_DEFAULT"
_Z8diosantoP8porcozioi:
.text._Z8diosantoP8porcozioi:
[----:B------:R-:W0:Y:S01]  /*0000*/  LDC R1, c[0x0][0x37c] ;  /* 0x0000df00ff017b82 */ /* 0x000e220000000800 */
[----:B------:R-:W-:Y:S01]  /*0010*/  MOV R2, 0x0 ;  /* 0x0000000000027802 */ /* 0x000fe20000000f00 */
[----:B------:R-:W1:Y:S01]  /*0020*/  LDCU.64 UR4, c[0x4][0x8] ;  /* 0x01000100ff0477ac */ /* 0x000e620008000a00 */
[----:B------:R-:W-:-:S05]  /*0030*/  CS2R R6, SRZ ;  /* 0x0000000000067805 */ /* 0x000fca000001ff00 */
[----:B------:R2:W3:Y:S01]  /*0040*/  LDC.64 R8, c[0x4][R2] ;  /* 0x0100000002087b82 */ /* 0x0004e20000000a00 */
[----:B-1----:R-:W-:Y:S02]  /*0050*/  IMAD.U32 R4, RZ, RZ, UR4 ;  /* 0x00000004ff047e24 */ /* 0x002fe4000f8e00ff */
[----:B--2---:R-:W-:-:S07]  /*0060*/  IMAD.U32 R5, RZ, RZ, UR5 ;  /* 0x00000005ff057e24 */ /* 0x004fce000f8e00ff */
[----:B------:R-:W-:-:S07]  /*0070*/  LEPC R20, `(.L_x_0) ;  /* 0x000000001014794e */ /* 0x000fce0000000000 */
[----:B0--3--:R-:W-:Y:S05]  /*0080*/  CALL.ABS.NOINC R8 ;  /* 0x0000000008007343 */ /* 0x009fea0003c00000 */
.L_x_0:
[----:B------:R-:W0:Y:S01]  /*0090*/  LDC.64 R2, c[0x4][R2] ;  /* 0x0100000002027b82 */ /* 0x000e220000000a00 */
[----:B------:R-:W1:Y:S01]  /*00a0*/  LDCU.64 UR4, c[0x4][0x10] ;  /* 0x01000200ff0477ac */ /* 0x000e620008000a00 */
[----:B------:R-:W-:Y:S01]  /*00b0*/  CS2R R6, SRZ ;  /* 0x0000000000067805 */ /* 0x000fe2000001ff00 */
[----:B-1----:R-:W-:Y:S02]  /*00c0*/  IMAD.U32 R4, RZ, RZ, UR4 ;  /* 0x00000004ff047e24 */ /* 0x002fe4000f8e00ff */
[----:B------:R-:W-:-:S07]  /*00d0*/  IMAD.U32 R5, RZ, RZ, UR5 ;  /* 0x00000005ff057e24 */ /* 0x000fce000f8e00ff */
[----:B------:R-:W-:-:S07]  /*00e0*/  LEPC R20, `(.L_x_1) ;  /* 0x000000001014794e */ /* 0x000fce0000000000 */
[----:B0-----:R-:W-:Y:S05]  /*00f0*/  CALL.ABS.NOINC R2 ;  /* 0x0000000002007343 */ /* 0x001fea0003c00000 */
.L_x_1:
[----:B------:R-:W-:Y:S05]  /*0100*/  EXIT ;  /* 0x000000000000794d */ /* 0x000fea0003800000 */
.L_x_2:
[----:B------:R-:W-:-:S00]  /*0110*/  BRA `(.L_x_2) ;  /* 0xfffffffc00fc7947 */ /* 0x000fc0000383ffff */
[----:B------:R-:W-:-:S00]  /*0120*/  NOP ;  /* 0x0000000000007918 */ /* 0x000fc00000000000 */
        /* <DEDUP_REMOVED lines=13> */
.L_x_3:


//--------------------- .nv.global.init           --------------------------
	.section	.nv.global.init,"aw",@progbits
.nv.global.init:
	.type		$str$1,@object
	.size		$str$1,($str - $str$1)
$str$1:
        /*0000*/ 	.byte	0x46, 0x49, 0x4e, 0x49, 0x54, 0x4f, 0x0a, 0x00
	.type		$str,@object
	.size		$str,(.L_0 - $str)
$str:
        /*0008*/ 	.byte	0x49, 0x4e, 0x49, 0x5a, 0x49, 0x41, 0x54, 0x4f, 0x0a, 0x00
.L_0:


//--------------------- .nv.shared.reserved.0     --------------------------
	.section	.nv.shared.reserved.0,"aw",@nobits
	.weak		__nv_reservedSMEM_offset_0_alias
	.size		__nv_reservedSMEM_offset_0_alias, 0, 64
	.other		__nv_reservedSMEM_offset_0_alias,@"STO_CUDA_RESERVED_SHARED STV_DEFAULT"
__nv_reservedSMEM_offset_0_alias:
	.zero		0
	.zero		64


//--------------------- .nv.constant0._Z8diosantoP8porcozioi --------------------------
	.section	.nv.constant0._Z8diosantoP8porcozioi,"a",@progbits
	.sectionflags	@""
	.align	4
.nv.constant0._Z8diosantoP8porcozioi:
	.zero		908


//--------------------- SYMBOLS --------------------------

	.type		.nv.reservedSmem.offset0,@object
	.size		.nv.reservedSmem.offset0,0x4
	.type		vprintf,@function
